//
// Generated by NVIDIA NVVM Compiler
//
// Compiler Build ID: CL-36424714
// Cuda compilation tools, release 13.0, V13.0.88
// Based on NVVM 20.0.0
//

.version 9.0
.target sm_100
.address_size 64

	// .globl	_Z15simulateNeuronsP9LIFNeuroniifPfPii

.visible .entry _Z15simulateNeuronsP9LIFNeuroniifPfPii(
	.param .u64 .ptr .align 1 _Z15simulateNeuronsP9LIFNeuroniifPfPii_param_0,
	.param .u32 _Z15simulateNeuronsP9LIFNeuroniifPfPii_param_1,
	.param .u32 _Z15simulateNeuronsP9LIFNeuroniifPfPii_param_2,
	.param .f32 _Z15simulateNeuronsP9LIFNeuroniifPfPii_param_3,
	.param .u64 .ptr .align 1 _Z15simulateNeuronsP9LIFNeuroniifPfPii_param_4,
	.param .u64 .ptr .align 1 _Z15simulateNeuronsP9LIFNeuroniifPfPii_param_5,
	.param .u32 _Z15simulateNeuronsP9LIFNeuroniifPfPii_param_6
)
{
	.reg .pred 	%p<4>;
	.reg .b16 	%rs<3>;
	.reg .b32 	%r<12>;
	.reg .b32 	%f<22>;
	.reg .b64 	%rd<14>;

	ld.param.u64 	%rd2, [_Z15simulateNeuronsP9LIFNeuroniifPfPii_param_0];
	ld.param.u32 	%r4, [_Z15simulateNeuronsP9LIFNeuroniifPfPii_param_1];
	ld.param.u32 	%r2, [_Z15simulateNeuronsP9LIFNeuroniifPfPii_param_2];
	ld.param.f32 	%f2, [_Z15simulateNeuronsP9LIFNeuroniifPfPii_param_3];
	ld.param.u64 	%rd3, [_Z15simulateNeuronsP9LIFNeuroniifPfPii_param_4];
	ld.param.u64 	%rd4, [_Z15simulateNeuronsP9LIFNeuroniifPfPii_param_5];
	ld.param.u32 	%r3, [_Z15simulateNeuronsP9LIFNeuroniifPfPii_param_6];
	mov.u32 	%r5, %ctaid.x;
	mov.u32 	%r6, %ntid.x;
	mov.u32 	%r7, %tid.x;
	mad.lo.s32 	%r1, %r5, %r6, %r7;
	setp.ge.s32 	%p1, %r1, %r4;
	@%p1 bra 	$L__BB0_6;
	cvta.to.global.u64 	%rd5, %rd2;
	mul.wide.s32 	%rd6, %r1, 40;
	add.s64 	%rd7, %rd5, %rd6;
	add.s64 	%rd1, %rd7, 32;
	cvt.rn.f32.s32 	%f3, %r2;
	atom.global.add.f32 	%f4, [%rd7+32], %f3;
	mov.b16 	%rs1, 0;
	st.global.u8 	[%rd7+36], %rs1;
	ld.global.f32 	%f1, [%rd7+28];
	setp.leu.f32 	%p2, %f1, 0f00000000;
	@%p2 bra 	$L__BB0_4;
	sub.f32 	%f20, %f1, %f2;
	st.global.f32 	[%rd1+-4], %f20;
	ld.global.f32 	%f21, [%rd1+-24];
	st.global.f32 	[%rd1+-12], %f21;
$L__BB0_3:
	mov.b32 	%r11, 0;
	st.global.u32 	[%rd1], %r11;
	bra.uni 	$L__BB0_6;
$L__BB0_4:
	ld.global.f32 	%f5, [%rd1+-28];
	ld.global.f32 	%f6, [%rd1+-16];
	ld.global.f32 	%f7, [%rd1];
	fma.rn.f32 	%f8, %f6, %f7, %f5;
	ld.global.f32 	%f9, [%rd1+-12];
	sub.f32 	%f10, %f8, %f9;
	mul.f32 	%f11, %f2, %f10;
	ld.global.f32 	%f12, [%rd1+-32];
	div.rn.f32 	%f13, %f11, %f12;
	add.f32 	%f14, %f9, %f13;
	st.global.f32 	[%rd1+-12], %f14;
	ld.global.f32 	%f15, [%rd1+-20];
	setp.ltu.f32 	%p3, %f14, %f15;
	@%p3 bra 	$L__BB0_3;
	mov.b16 	%rs2, 1;
	st.global.u8 	[%rd1+4], %rs2;
	ld.global.f32 	%f16, [%rd1+-24];
	st.global.f32 	[%rd1+-12], %f16;
	ld.global.f32 	%f17, [%rd1+-8];
	st.global.f32 	[%rd1+-4], %f17;
	mov.b32 	%r8, 0;
	st.global.u32 	[%rd1], %r8;
	cvta.to.global.u64 	%rd8, %rd4;
	mul.wide.s32 	%rd9, %r1, 4;
	add.s64 	%rd10, %rd8, %rd9;
	atom.global.add.u32 	%r9, [%rd10], 1;
	cvt.rn.f32.s32 	%f18, %r3;
	mul.f32 	%f19, %f2, %f18;
	mad.lo.s32 	%r10, %r1, 10000, %r9;
	cvta.to.global.u64 	%rd11, %rd3;
	mul.wide.s32 	%rd12, %r10, 4;
	add.s64 	%rd13, %rd11, %rd12;
	st.global.f32 	[%rd13], %f19;
$L__BB0_6:
	ret;

}
	// .globl	_Z16simulateSynapsesP18ExponentialSynapseP9LIFNeuronS2_if
.visible .entry _Z16simulateSynapsesP18ExponentialSynapseP9LIFNeuronS2_if(
	.param .u64 .ptr .align 1 _Z16simulateSynapsesP18ExponentialSynapseP9LIFNeuronS2_if_param_0,
	.param .u64 .ptr .align 1 _Z16simulateSynapsesP18ExponentialSynapseP9LIFNeuronS2_if_param_1,
	.param .u64 .ptr .align 1 _Z16simulateSynapsesP18ExponentialSynapseP9LIFNeuronS2_if_param_2,
	.param .u32 _Z16simulateSynapsesP18ExponentialSynapseP9LIFNeuronS2_if_param_3,
	.param .f32 _Z16simulateSynapsesP18ExponentialSynapseP9LIFNeuronS2_if_param_4
)
{
	.reg .pred 	%p<3>;
	.reg .b16 	%rs<2>;
	.reg .b32 	%r<8>;
	.reg .b32 	%f<18>;
	.reg .b64 	%rd<13>;

	ld.param.u64 	%rd2, [_Z16simulateSynapsesP18ExponentialSynapseP9LIFNeuronS2_if_param_0];
	ld.param.u64 	%rd3, [_Z16simulateSynapsesP18ExponentialSynapseP9LIFNeuronS2_if_param_1];
	ld.param.u64 	%rd4, [_Z16simulateSynapsesP18ExponentialSynapseP9LIFNeuronS2_if_param_2];
	ld.param.u32 	%r3, [_Z16simulateSynapsesP18ExponentialSynapseP9LIFNeuronS2_if_param_3];
	ld.param.f32 	%f4, [_Z16simulateSynapsesP18ExponentialSynapseP9LIFNeuronS2_if_param_4];
	mov.u32 	%r4, %ctaid.x;
	mov.u32 	%r5, %ntid.x;
	mov.u32 	%r6, %tid.x;
	mad.lo.s32 	%r1, %r4, %r5, %r6;
	setp.ge.s32 	%p1, %r1, %r3;
	@%p1 bra 	$L__BB1_5;
	cvta.to.global.u64 	%rd5, %rd2;
	cvta.to.global.u64 	%rd6, %rd3;
	mul.wide.s32 	%rd7, %r1, 24;
	add.s64 	%rd1, %rd5, %rd7;
	ld.global.u32 	%r7, [%rd1];
	ld.global.u32 	%r2, [%rd1+4];
	mul.wide.s32 	%rd8, %r7, 40;
	add.s64 	%rd9, %rd6, %rd8;
	ld.global.u8 	%rs1, [%rd9+36];
	setp.ne.s16 	%p2, %rs1, 0;
	@%p2 bra 	$L__BB1_3;
	ld.global.f32 	%f17, [%rd1+20];
	bra.uni 	$L__BB1_4;
$L__BB1_3:
	ld.global.f32 	%f5, [%rd1+20];
	add.f32 	%f17, %f5, 0f3F800000;
$L__BB1_4:
	ld.global.f32 	%f6, [%rd1+16];
	div.rn.f32 	%f7, %f17, %f6;
	mul.f32 	%f8, %f4, %f7;
	sub.f32 	%f9, %f17, %f8;
	st.global.f32 	[%rd1+20], %f9;
	ld.global.f32 	%f10, [%rd1+8];
	mul.f32 	%f11, %f10, %f9;
	ld.global.f32 	%f12, [%rd1+12];
	cvta.to.global.u64 	%rd10, %rd4;
	mul.wide.s32 	%rd11, %r2, 40;
	add.s64 	%rd12, %rd10, %rd11;
	ld.global.f32 	%f13, [%rd12+20];
	sub.f32 	%f14, %f12, %f13;
	mul.f32 	%f15, %f11, %f14;
	atom.global.add.f32 	%f16, [%rd12+32], %f15;
$L__BB1_5:
	ret;

}


// ===== COMPILED SASS (sm_100) =====

	.target	sm_100

	.elftype	@"ET_EXEC"


//--------------------- .note.nv.tkinfo           --------------------------
	.section	.note.nv.tkinfo,"",@"SHT_NOTE"
	.sectionflags	@"SHF_NOTE_NV_TKINFO"
	.tkinfo
        /*0018*/ 	.word	0x00000002
        /*0030*/ 	.string	""
        /*0030*/ 	.string	"ptxas"
        /*0030*/ 	.string	"Cuda compilation tools, release 13.0, V13.0.88"
        /*0030*/ 	.string	"Build cuda_13.0.r13.0/compiler.36424714_0"
        /*0030*/ 	.string	"-arch sm_100 -m 64 "



//--------------------- .note.nv.cuinfo           --------------------------
	.section	.note.nv.cuinfo,"",@"SHT_NOTE"
	.sectionflags	@"SHF_NOTE_NV_CUINFO"
        /*0018*/ 	.short	0x0002
        /*001a*/ 	.short	0x0064
        /*001c*/ 	.short	0x0082
	.zero		2


//--------------------- .nv.info                  --------------------------
	.section	.nv.info,"",@"SHT_CUDA_INFO"
	.align	4


	//----- nvinfo : EIATTR_REGCOUNT
	.align		4
        /*0000*/ 	.byte	0x04, 0x2f
        /*0002*/ 	.short	(.L_1 - .L_0)
	.align		4
.L_0:
        /*0004*/ 	.word	index@(_Z15simulateNeuronsP9LIFNeuroniifPfPii)
        /*0008*/ 	.word	0x00000014


	//----- nvinfo : EIATTR_FRAME_SIZE
	.align		4
.L_1:
        /*000c*/ 	.byte	0x04, 0x11
        /*000e*/ 	.short	(.L_3 - .L_2)
	.align		4
.L_2:
        /*0010*/ 	.word	index@($__internal_1_$__cuda_sm3x_div_rn_noftz_f32_slowpath)
        /*0014*/ 	.word	0x00000000


	//----- nvinfo : EIATTR_FRAME_SIZE
	.align		4
.L_3:
        /*0018*/ 	.byte	0x04, 0x11
        /*001a*/ 	.short	(.L_5 - .L_4)
	.align		4
.L_4:
        /*001c*/ 	.word	index@(_Z15simulateNeuronsP9LIFNeuroniifPfPii)
        /*0020*/ 	.word	0x00000000


	//----- nvinfo : EIATTR_REGCOUNT
	.align		4
.L_5:
        /*0024*/ 	.byte	0x04, 0x2f
        /*0026*/ 	.short	(.L_7 - .L_6)
	.align		4
.L_6:
        /*0028*/ 	.word	index@(_Z16simulateSynapsesP18ExponentialSynapseP9LIFNeuronS2_if)
        /*002c*/ 	.word	0x00000014


	//----- nvinfo : EIATTR_FRAME_SIZE
	.align		4
.L_7:
        /*0030*/ 	.byte	0x04, 0x11
        /*0032*/ 	.short	(.L_9 - .L_8)
	.align		4
.L_8:
        /*0034*/ 	.word	index@($__internal_0_$__cuda_sm3x_div_rn_noftz_f32_slowpath)
        /*0038*/ 	.word	0x00000000


	//----- nvinfo : EIATTR_FRAME_SIZE
	.align		4
.L_9:
        /*003c*/ 	.byte	0x04, 0x11
        /*003e*/ 	.short	(.L_11 - .L_10)
	.align		4
.L_10:
        /*0040*/ 	.word	index@(_Z16simulateSynapsesP18ExponentialSynapseP9LIFNeuronS2_if)
        /*0044*/ 	.word	0x00000000


	//----- nvinfo : EIATTR_MIN_STACK_SIZE
	.align		4
.L_11:
        /*0048*/ 	.byte	0x04, 0x12
        /*004a*/ 	.short	(.L_13 - .L_12)
	.align		4
.L_12:
        /*004c*/ 	.word	index@(_Z16simulateSynapsesP18ExponentialSynapseP9LIFNeuronS2_if)
        /*0050*/ 	.word	0x00000000


	//----- nvinfo : EIATTR_MIN_STACK_SIZE
	.align		4
.L_13:
        /*0054*/ 	.byte	0x04, 0x12
        /*0056*/ 	.short	(.L_15 - .L_14)
	.align		4
.L_14:
        /*0058*/ 	.word	index@(_Z15simulateNeuronsP9LIFNeuroniifPfPii)
        /*005c*/ 	.word	0x00000000
.L_15:


//--------------------- .nv.compat                --------------------------
	.section	.nv.compat,"",@"SHT_CUDA_COMPAT_INFO"
	.align	4
        /*0000*/ 	.byte	0x02, 0x09, 0x00, 0x00, 0x02, 0x02, 0x01, 0x00, 0x02, 0x05, 0x05, 0x00, 0x03, 0x07, 0x01, 0x01
        /*0010*/ 	.byte	0x02, 0x03, 0x00, 0x00, 0x02, 0x06, 0x01, 0x00, 0x04, 0x0b, 0x08, 0x00, 0x01, 0x00, 0x00, 0x00
        /*0020*/ 	.byte	0x00, 0x00, 0x00, 0x00


//--------------------- .nv.info._Z16simulateSynapsesP18ExponentialSynapseP9LIFNeuronS2_if --------------------------
	.section	.nv.info._Z16simulateSynapsesP18ExponentialSynapseP9LIFNeuronS2_if,"",@"SHT_CUDA_INFO"
	.sectionflags	@""
	.align	4


	//----- nvinfo : EIATTR_CUDA_API_VERSION
	.align		4
        /*0000*/ 	.byte	0x04, 0x37
        /*0002*/ 	.short	(.L_17 - .L_16)
.L_16:
        /*0004*/ 	.word	0x00000082


	//----- nvinfo : EIATTR_KPARAM_INFO
	.align		4
.L_17:
        /*0008*/ 	.byte	0x04, 0x17
        /*000a*/ 	.short	(.L_19 - .L_18)
.L_18:
        /*000c*/ 	.word	0x00000000
        /*0010*/ 	.short	0x0004
        /*0012*/ 	.short	0x001c
        /*0014*/ 	.byte	0x00, 0xf0, 0x11, 0x00


	//----- nvinfo : EIATTR_KPARAM_INFO
	.align		4
.L_19:
        /*0018*/ 	.byte	0x04, 0x17
        /*001a*/ 	.short	(.L_21 - .L_20)
.L_20:
        /*001c*/ 	.word	0x00000000
        /*0020*/ 	.short	0x0003
        /*0022*/ 	.short	0x0018
        /*0024*/ 	.byte	0x00, 0xf0, 0x11, 0x00


	//----- nvinfo : EIATTR_KPARAM_INFO
	.align		4
.L_21:
        /*0028*/ 	.byte	0x04, 0x17
        /*002a*/ 	.short	(.L_23 - .L_22)
.L_22:
        /*002c*/ 	.word	0x00000000
        /*0030*/ 	.short	0x0002
        /*0032*/ 	.short	0x0010
        /*0034*/ 	.byte	0x00, 0xf5, 0x21, 0x00


	//----- nvinfo : EIATTR_KPARAM_INFO
	.align		4
.L_23:
        /*0038*/ 	.byte	0x04, 0x17
        /*003a*/ 	.short	(.L_25 - .L_24)
.L_24:
        /*003c*/ 	.word	0x00000000
        /*0040*/ 	.short	0x0001
        /*0042*/ 	.short	0x0008
        /*0044*/ 	.byte	0x00, 0xf5, 0x21, 0x00


	//----- nvinfo : EIATTR_KPARAM_INFO
	.align		4
.L_25:
        /*0048*/ 	.byte	0x04, 0x17
        /*004a*/ 	.short	(.L_27 - .L_26)
.L_26:
        /*004c*/ 	.word	0x00000000
        /*0050*/ 	.short	0x0000
        /*0052*/ 	.short	0x0000
        /*0054*/ 	.byte	0x00, 0xf5, 0x21, 0x00


	//----- nvinfo : EIATTR_SPARSE_MMA_MASK
	.align		4
.L_27:
        /*0058*/ 	.byte	0x03, 0x50
        /*005a*/ 	.short	0x0000


	//----- nvinfo : EIATTR_MAXREG_COUNT
	.align		4
        /*005c*/ 	.byte	0x03, 0x1b
        /*005e*/ 	.short	0x00ff


	//----- nvinfo : EIATTR_MERCURY_ISA_VERSION
	.align		4
        /*0060*/ 	.byte	0x03, 0x5f
        /*0062*/ 	.short	0x0101


	//----- nvinfo : EIATTR_VRC_CTA_INIT_COUNT
	.align		4
        /*0064*/ 	.byte	0x02, 0x4a
	.zero		1
	.zero		1


	//----- nvinfo : EIATTR_EXIT_INSTR_OFFSETS
	.align		4
        /*0068*/ 	.byte	0x04, 0x1c
        /*006a*/ 	.short	(.L_29 - .L_28)


	//   ....[0]....
.L_28:
        /*006c*/ 	.word	0x00000070


	//   ....[1]....
        /*0070*/ 	.word	0x000002c0


	//----- nvinfo : EIATTR_CRS_STACK_SIZE
	.align		4
.L_29:
        /*0074*/ 	.byte	0x04, 0x1e
        /*0076*/ 	.short	(.L_31 - .L_30)
.L_30:
        /*0078*/ 	.word	0x00000000


	//----- nvinfo : EIATTR_CBANK_PARAM_SIZE
	.align		4
.L_31:
        /*007c*/ 	.byte	0x03, 0x19
        /*007e*/ 	.short	0x0020


	//----- nvinfo : EIATTR_PARAM_CBANK
	.align		4
        /*0080*/ 	.byte	0x04, 0x0a
        /*0082*/ 	.short	(.L_33 - .L_32)
	.align		4
.L_32:
        /*0084*/ 	.word	index@(.nv.constant0._Z16simulateSynapsesP18ExponentialSynapseP9LIFNeuronS2_if)
        /*0088*/ 	.short	0x0380
        /*008a*/ 	.short	0x0020


	//----- nvinfo : EIATTR_SW_WAR
	.align		4
.L_33:
        /*008c*/ 	.byte	0x04, 0x36
        /*008e*/ 	.short	(.L_35 - .L_34)
.L_34:
        /*0090*/ 	.word	0x00000008
.L_35:


//--------------------- .nv.info._Z15simulateNeuronsP9LIFNeuroniifPfPii --------------------------
	.section	.nv.info._Z15simulateNeuronsP9LIFNeuroniifPfPii,"",@"SHT_CUDA_INFO"
	.sectionflags	@""
	.align	4


	//----- nvinfo : EIATTR_CUDA_API_VERSION
	.align		4
        /*0000*/ 	.byte	0x04, 0x37
        /*0002*/ 	.short	(.L_37 - .L_36)
.L_36:
        /*0004*/ 	.word	0x00000082


	//----- nvinfo : EIATTR_KPARAM_INFO
	.align		4
.L_37:
        /*0008*/ 	.byte	0x04, 0x17
        /*000a*/ 	.short	(.L_39 - .L_38)
.L_38:
        /*000c*/ 	.word	0x00000000
        /*0010*/ 	.short	0x0006
        /*0012*/ 	.short	0x0028
        /*0014*/ 	.byte	0x00, 0xf0, 0x11, 0x00


	//----- nvinfo : EIATTR_KPARAM_INFO
	.align		4
.L_39:
        /*0018*/ 	.byte	0x04, 0x17
        /*001a*/ 	.short	(.L_41 - .L_40)
.L_40:
        /*001c*/ 	.word	0x00000000
        /*0020*/ 	.short	0x0005
        /*0022*/ 	.short	0x0020
        /*0024*/ 	.byte	0x00, 0xf5, 0x21, 0x00


	//----- nvinfo : EIATTR_KPARAM_INFO
	.align		4
.L_41:
        /*0028*/ 	.byte	0x04, 0x17
        /*002a*/ 	.short	(.L_43 - .L_42)
.L_42:
        /*002c*/ 	.word	0x00000000
        /*0030*/ 	.short	0x0004
        /*0032*/ 	.short	0x0018
        /*0034*/ 	.byte	0x00, 0xf5, 0x21, 0x00


	//----- nvinfo : EIATTR_KPARAM_INFO
	.align		4
.L_43:
        /*0038*/ 	.byte	0x04, 0x17
        /*003a*/ 	.short	(.L_45 - .L_44)
.L_44:
        /*003c*/ 	.word	0x00000000
        /*0040*/ 	.short	0x0003
        /*0042*/ 	.short	0x0010
        /*0044*/ 	.byte	0x00, 0xf0, 0x11, 0x00


	//----- nvinfo : EIATTR_KPARAM_INFO
	.align		4
.L_45:
        /*0048*/ 	.byte	0x04, 0x17
        /*004a*/ 	.short	(.L_47 - .L_46)
.L_46:
        /*004c*/ 	.word	0x00000000
        /*0050*/ 	.short	0x0002
        /*0052*/ 	.short	0x000c
        /*0054*/ 	.byte	0x00, 0xf0, 0x11, 0x00


	//----- nvinfo : EIATTR_KPARAM_INFO
	.align		4
.L_47:
        /*0058*/ 	.byte	0x04, 0x17
        /*005a*/ 	.short	(.L_49 - .L_48)
.L_48:
        /*005c*/ 	.word	0x00000000
        /*0060*/ 	.short	0x0001
        /*0062*/ 	.short	0x0008
        /*0064*/ 	.byte	0x00, 0xf0, 0x11, 0x00


	//----- nvinfo : EIATTR_KPARAM_INFO
	.align		4
.L_49:
        /*0068*/ 	.byte	0x04, 0x17
        /*006a*/ 	.short	(.L_51 - .L_50)
.L_50:
        /*006c*/ 	.word	0x00000000
        /*0070*/ 	.short	0x0000
        /*0072*/ 	.short	0x0000
        /*0074*/ 	.byte	0x00, 0xf5, 0x21, 0x00


	//----- nvinfo : EIATTR_SPARSE_MMA_MASK
	.align		4
.L_51:
        /*0078*/ 	.byte	0x03, 0x50
        /*007a*/ 	.short	0x0000


	//----- nvinfo : EIATTR_MAXREG_COUNT
	.align		4
        /*007c*/ 	.byte	0x03, 0x1b
        /*007e*/ 	.short	0x00ff


	//----- nvinfo : EIATTR_MERCURY_ISA_VERSION
	.align		4
        /*0080*/ 	.byte	0x03, 0x5f
        /*0082*/ 	.short	0x0101


	//----- nvinfo : EIATTR_VRC_CTA_INIT_COUNT
	.align		4
        /*0084*/ 	.byte	0x02, 0x4a
	.zero		1
	.zero		1


	//----- nvinfo : EIATTR_EXIT_INSTR_OFFSETS
	.align		4
        /*0088*/ 	.byte	0x04, 0x1c
        /*008a*/ 	.short	(.L_53 - .L_52)


	//   ....[0]....
.L_52:
        /*008c*/ 	.word	0x00000070


	//   ....[1]....
        /*0090*/ 	.word	0x00000470


	//   ....[2]....
        /*0094*/ 	.word	0x000004a0


	//----- nvinfo : EIATTR_CRS_STACK_SIZE
	.align		4
.L_53:
        /*0098*/ 	.byte	0x04, 0x1e
        /*009a*/ 	.short	(.L_55 - .L_54)
.L_54:
        /*009c*/ 	.word	0x00000000


	//----- nvinfo : EIATTR_CBANK_PARAM_SIZE
	.align		4
.L_55:
        /*00a0*/ 	.byte	0x03, 0x19
        /*00a2*/ 	.short	0x002c


	//----- nvinfo : EIATTR_PARAM_CBANK
	.align		4
        /*00a4*/ 	.byte	0x04, 0x0a
        /*00a6*/ 	.short	(.L_57 - .L_56)
	.align		4
.L_56:
        /*00a8*/ 	.word	index@(.nv.constant0._Z15simulateNeuronsP9LIFNeuroniifPfPii)
        /*00ac*/ 	.short	0x0380
        /*00ae*/ 	.short	0x002c


	//----- nvinfo : EIATTR_SW_WAR
	.align		4
.L_57:
        /*00b0*/ 	.byte	0x04, 0x36
        /*00b2*/ 	.short	(.L_59 - .L_58)
.L_58:
        /*00b4*/ 	.word	0x00000008
.L_59:


//--------------------- .nv.callgraph             --------------------------
	.section	.nv.callgraph,"",@"SHT_CUDA_CALLGRAPH"
	.align	4
	.sectionentsize	8
	.align		4
        /*0000*/ 	.word	0x00000000
	.align		4
        /*0004*/ 	.word	0xffffffff
	.align		4
        /*0008*/ 	.word	0x00000000
	.align		4
        /*000c*/ 	.word	0xfffffffe
	.align		4
        /*0010*/ 	.word	0x00000000
	.align		4
        /*0014*/ 	.word	0xfffffffd
	.align		4
        /*0018*/ 	.word	0x00000000
	.align		4
        /*001c*/ 	.word	0xfffffffc


//--------------------- .text._Z16simulateSynapsesP18ExponentialSynapseP9LIFNeuronS2_if --------------------------
	.section	.text._Z16simulateSynapsesP18ExponentialSynapseP9LIFNeuronS2_if,"ax",@progbits
	.align	128
        .global         _Z16simulateSynapsesP18ExponentialSynapseP9LIFNeuronS2_if
        .type           _Z16simulateSynapsesP18ExponentialSynapseP9LIFNeuronS2_if,@function
        .size           _Z16simulateSynapsesP18ExponentialSynapseP9LIFNeuronS2_if,(.L_x_31 - _Z16simulateSynapsesP18ExponentialSynapseP9LIFNeuronS2_if)
        .other          _Z16simulateSynapsesP18ExponentialSynapseP9LIFNeuronS2_if,@"STO_CUDA_ENTRY STV_DEFAULT"
_Z16simulateSynapsesP18ExponentialSynapseP9LIFNeuronS2_if:
.text._Z16simulateSynapsesP18ExponentialSynapseP9LIFNeuronS2_if:
[----:B------:R-:W-:Y:S01]  /*0000*/  LDC R1, c[0x0][0x37c] ;  /* 0x0000df00ff017b82 */ /* 0x000fe20000000800 */
[----:B------:R-:W0:Y:S07]  /*0010*/  S2R R0, SR_TID.X ;  /* 0x0000000000007919 */ /* 0x000e2e0000002100 */
[----:B------:R-:W0:Y:S01]  /*0020*/  S2UR UR4, SR_CTAID.X ;  /* 0x00000000000479c3 */ /* 0x000e220000002500 */
[----:B------:R-:W1:Y:S07]  /*0030*/  LDCU UR5, c[0x0][0x398] ;  /* 0x00007300ff0577ac */ /* 0x000e6e0008000800 */
[----:B------:R-:W0:Y:S02]  /*0040*/  LDC R3, c[0x0][0x360] ;  /* 0x0000d800ff037b82 */ /* 0x000e240000000800 */
[----:B0-----:R-:W-:-:S05]  /*0050*/  IMAD R3, R3, UR4, R0 ;  /* 0x0000000403037c24 */ /* 0x001fca000f8e0200 */
[----:B-1----:R-:W-:-:S13]  /*0060*/  ISETP.GE.AND P0, PT, R3, UR5, PT ;  /* 0x0000000503007c0c */ /* 0x002fda000bf06270 */
[----:B------:R-:W-:Y:S05]  /*0070*/  @P0 EXIT ;  /* 0x000000000000094d */ /* 0x000fea0003800000 */
[----:B------:R-:W0:Y:S01]  /*0080*/  LDC.64 R4, c[0x0][0x380] ;  /* 0x0000e000ff047b82 */ /* 0x000e220000000a00 */
[----:B------:R-:W1:Y:S07]  /*0090*/  LDCU.64 UR4, c[0x0][0x358] ;  /* 0x00006b00ff0477ac */ /* 0x000e6e0008000a00 */
[----:B------:R-:W2:Y:S01]  /*00a0*/  LDC.64 R6, c[0x0][0x388] ;  /* 0x0000e200ff067b82 */ /* 0x000ea20000000a00 */
[----:B0-----:R-:W-:-:S05]  /*00b0*/  IMAD.WIDE R4, R3, 0x18, R4 ;  /* 0x0000001803047825 */ /* 0x001fca00078e0204 */
[----:B-1----:R-:W2:Y:S04]  /*00c0*/  LDG.E R3, desc[UR4][R4.64] ;  /* 0x0000000404037981 */ /* 0x002ea8000c1e1900 */
[----:B------:R-:W3:Y:S04]  /*00d0*/  LDG.E R8, desc[UR4][R4.64+0x10] ;  /* 0x0000100404087981 */ /* 0x000ee8000c1e1900 */
[----:B------:R0:W5:Y:S01]  /*00e0*/  LDG.E R2, desc[UR4][R4.64+0x4] ;  /* 0x0000040404027981 */ /* 0x000162000c1e1900 */
[----:B--2---:R-:W-:-:S03]  /*00f0*/  IMAD.WIDE R6, R3, 0x28, R6 ;  /* 0x0000002803067825 */ /* 0x004fc600078e0206 */
[----:B------:R-:W2:Y:S04]  /*0100*/  LDG.E R3, desc[UR4][R4.64+0x14] ;  /* 0x0000140404037981 */ /* 0x000ea8000c1e1900 */
[----:B------:R-:W4:Y:S01]  /*0110*/  LDG.E.U8 R6, desc[UR4][R6.64+0x24] ;  /* 0x0000240406067981 */ /* 0x000f22000c1e1100 */
[----:B---3--:R-:W1:Y:S01]  /*0120*/  MUFU.RCP R9, R8 ;  /* 0x0000000800097308 */ /* 0x008e620000001000 */
[----:B------:R-:W-:Y:S01]  /*0130*/  BSSY.RECONVERGENT B0, `(.L_x_0) ;  /* 0x000000c000007945 */ /* 0x000fe20003800200 */
[----:B-1----:R-:W-:-:S04]  /*0140*/  FFMA R0, -R8, R9, 1 ;  /* 0x3f80000008007423 */ /* 0x002fc80000000109 */
[----:B------:R-:W-:Y:S01]  /*0150*/  FFMA R0, R9, R0, R9 ;  /* 0x0000000009007223 */ /* 0x000fe20000000009 */
[----:B----4-:R-:W-:-:S13]  /*0160*/  ISETP.NE.AND P0, PT, R6, RZ, PT ;  /* 0x000000ff0600720c */ /* 0x010fda0003f05270 */
[----:B--2---:R-:W-:-:S04]  /*0170*/  @P0 FADD R3, R3, 1 ;  /* 0x3f80000003030421 */ /* 0x004fc80000000000 */
[----:B------:R-:W1:Y:S01]  /*0180*/  FCHK P0, R3, R8 ;  /* 0x0000000803007302 */ /* 0x000e620000000000 */
[----:B------:R-:W-:-:S04]  /*0190*/  FFMA R9, R0, R3, RZ ;  /* 0x0000000300097223 */ /* 0x000fc800000000ff */
[----:B------:R-:W-:-:S04]  /*01a0*/  FFMA R10, -R8, R9, R3 ;  /* 0x00000009080a7223 */ /* 0x000fc80000000103 */
[----:B------:R-:W-:Y:S01]  /*01b0*/  FFMA R0, R0, R10, R9 ;  /* 0x0000000a00007223 */ /* 0x000fe20000000009 */
[----:B01----:R-:W-:Y:S06]  /*01c0*/  @!P0 BRA `(.L_x_1) ;  /* 0x0000000000088947 */ /* 0x003fec0003800000 */
[----:B------:R-:W-:-:S07]  /*01d0*/  MOV R6, 0x1f0 ;  /* 0x000001f000067802 */ /* 0x000fce0000000f00 */
[----:B-----5:R-:W-:Y:S05]  /*01e0*/  CALL.REL.NOINC `($__internal_0_$__cuda_sm3x_div_rn_noftz_f32_slowpath) ;  /* 0x0000000000387944 */ /* 0x020fea0003c00000 */
.L_x_1:
[----:B------:R-:W-:Y:S05]  /*01f0*/  BSYNC.RECONVERGENT B0 ;  /* 0x0000000000007941 */ /* 0x000fea0003800200 */
.L_x_0:
[----:B------:R-:W0:Y:S01]  /*0200*/  LDC.64 R6, c[0x0][0x390] ;  /* 0x0000e400ff067b82 */ /* 0x000e220000000a00 */
[----:B------:R-:W1:Y:S02]  /*0210*/  LDCU UR6, c[0x0][0x39c] ;  /* 0x00007380ff0677ac */ /* 0x000e640008000800 */
[----:B-1----:R-:W-:Y:S02]  /*0220*/  FFMA R9, -R0, UR6, R3 ;  /* 0x0000000600097c23 */ /* 0x002fe40008000103 */
[----:B------:R-:W2:Y:S01]  /*0230*/  LDG.E R0, desc[UR4][R4.64+0x8] ;  /* 0x0000080404007981 */ /* 0x000ea2000c1e1900 */
[----:B0----5:R-:W-:-:S03]  /*0240*/  IMAD.WIDE R2, R2, 0x28, R6 ;  /* 0x0000002802027825 */ /* 0x021fc600078e0206 */
[----:B------:R-:W-:Y:S04]  /*0250*/  STG.E desc[UR4][R4.64+0x14], R9 ;  /* 0x0000140904007986 */ /* 0x000fe8000c101904 */
[----:B------:R-:W3:Y:S04]  /*0260*/  LDG.E R6, desc[UR4][R4.64+0xc] ;  /* 0x00000c0404067981 */ /* 0x000ee8000c1e1900 */
[----:B------:R-:W3:Y:S01]  /*0270*/  LDG.E R7, desc[UR4][R2.64+0x14] ;  /* 0x0000140402077981 */ /* 0x000ee2000c1e1900 */
[----:B--2---:R-:W-:Y:S01]  /*0280*/  FMUL R0, R9, R0 ;  /* 0x0000000009007220 */ /* 0x004fe20000400000 */
[----:B---3--:R-:W-:-:S04]  /*0290*/  FADD R7, R6, -R7 ;  /* 0x8000000706077221 */ /* 0x008fc80000000000 */
[----:B------:R-:W-:-:S05]  /*02a0*/  FMUL R7, R0, R7 ;  /* 0x0000000700077220 */ /* 0x000fca0000400000 */
[----:B------:R-:W-:Y:S01]  /*02b0*/  REDG.E.ADD.F32.FTZ.RN.STRONG.GPU desc[UR4][R2.64+0x20], R7 ;  /* 0x00002007020079a6 */ /* 0x000fe2000c12f304 */
[----:B------:R-:W-:Y:S05]  /*02c0*/  EXIT ;  /* 0x000000000000794d */ /* 0x000fea0003800000 */
        .weak           $__internal_0_$__cuda_sm3x_div_rn_noftz_f32_slowpath
        .type           $__internal_0_$__cuda_sm3x_div_rn_noftz_f32_slowpath,@function
        .size           $__internal_0_$__cuda_sm3x_div_rn_noftz_f32_slowpath,(.L_x_31 - $__internal_0_$__cuda_sm3x_div_rn_noftz_f32_slowpath)
$__internal_0_$__cuda_sm3x_div_rn_noftz_f32_slowpath:
[----:B------:R-:W-:Y:S01]  /*02d0*/  SHF.R.U32.HI R7, RZ, 0x17, R8 ;  /* 0x00000017ff077819 */ /* 0x000fe20000011608 */
[----:B------:R-:W-:Y:S01]  /*02e0*/  BSSY.RECONVERGENT B1, `(.L_x_2) ;  /* 0x0000064000017945 */ /* 0x000fe20003800200 */
[--C-:B------:R-:W-:Y:S01]  /*02f0*/  SHF.R.U32.HI R0, RZ, 0x17, R3.reuse ;  /* 0x00000017ff007819 */ /* 0x100fe20000011603 */
[----:B------:R-:W-:Y:S01]  /*0300*/  IMAD.MOV.U32 R10, RZ, RZ, R3 ;  /* 0x000000ffff0a7224 */ /* 0x000fe200078e0003 */
[----:B------:R-:W-:Y:S02]  /*0310*/  LOP3.LUT R9, R7, 0xff, RZ, 0xc0, !PT ;  /* 0x000000ff07097812 */ /* 0x000fe400078ec0ff */
[----:B------:R-:W-:-:S03]  /*0320*/  LOP3.LUT R14, R0, 0xff, RZ, 0xc0, !PT ;  /* 0x000000ff000e7812 */ /* 0x000fc600078ec0ff */
[----:B------:R-:W-:Y:S02]  /*0330*/  VIADD R11, R9, 0xffffffff ;  /* 0xffffffff090b7836 */ /* 0x000fe40000000000 */
[----:B------:R-:W-:-:S03]  /*0340*/  VIADD R12, R14, 0xffffffff ;  /* 0xffffffff0e0c7836 */ /* 0x000fc60000000000 */
[----:B------:R-:W-:-:S04]  /*0350*/  ISETP.GT.U32.AND P0, PT, R11, 0xfd, PT ;  /* 0x000000fd0b00780c */ /* 0x000fc80003f04070 */
[----:B------:R-:W-:-:S13]  /*0360*/  ISETP.GT.U32.OR P0, PT, R12, 0xfd, P0 ;  /* 0x000000fd0c00780c */ /* 0x000fda0000704470 */
[----:B------:R-:W-:Y:S01]  /*0370*/  @!P0 IMAD.MOV.U32 R7, RZ, RZ, RZ ;  /* 0x000000ffff078224 */ /* 0x000fe200078e00ff */
[----:B------:R-:W-:Y:S06]  /*0380*/  @!P0 BRA `(.L_x_3) ;  /* 0x0000000000608947 */ /* 0x000fec0003800000 */
[----:B------:R-:W-:Y:S01]  /*0390*/  FSETP.GTU.FTZ.AND P0, PT, |R3|, +INF , PT ;  /* 0x7f8000000300780b */ /* 0x000fe20003f1c200 */
[----:B------:R-:W-:Y:S01]  /*03a0*/  IMAD.MOV.U32 R0, RZ, RZ, R8 ;  /* 0x000000ffff007224 */ /* 0x000fe200078e0008 */
[----:B------:R-:W-:-:S04]  /*03b0*/  FSETP.GTU.FTZ.AND P1, PT, |R8|, +INF , PT ;  /* 0x7f8000000800780b */ /* 0x000fc80003f3c200 */
[----:B------:R-:W-:-:S13]  /*03c0*/  PLOP3.LUT P0, PT, P0, P1, PT, 0xf8, 0x8f ;  /* 0x00000000008f781c */ /* 0x000fda0000703f70 */
[----:B------:R-:W-:Y:S05]  /*03d0*/  @P0 BRA `(.L_x_4) ;  /* 0x00000004004c0947 */ /* 0x000fea0003800000 */
[----:B------:R-:W-:-:S13]  /*03e0*/  LOP3.LUT P0, RZ, R8, 0x7fffffff, R10, 0xc8, !PT ;  /* 0x7fffffff08ff7812 */ /* 0x000fda000780c80a */
[----:B------:R-:W-:Y:S05]  /*03f0*/  @!P0 BRA `(.L_x_5) ;  /* 0x00000004003c8947 */ /* 0x000fea0003800000 */
[C---:B------:R-:W-:Y:S02]  /*0400*/  FSETP.NEU.FTZ.AND P2, PT, |R3|.reuse, +INF , PT ;  /* 0x7f8000000300780b */ /* 0x040fe40003f5d200 */
[----:B------:R-:W-:Y:S02]  /*0410*/  FSETP.NEU.FTZ.AND P1, PT, |R0|, +INF , PT ;  /* 0x7f8000000000780b */ /* 0x000fe40003f3d200 */
[----:B------:R-:W-:-:S11]  /*0420*/  FSETP.NEU.FTZ.AND P0, PT, |R3|, +INF , PT ;  /* 0x7f8000000300780b */ /* 0x000fd60003f1d200 */
[----:B------:R-:W-:Y:S05]  /*0430*/  @!P1 BRA !P2, `(.L_x_5) ;  /* 0x00000004002c9947 */ /* 0x000fea0005000000 */
[----:B------:R-:W-:-:S04]  /*0440*/  LOP3.LUT P2, RZ, R10, 0x7fffffff, RZ, 0xc0, !PT ;  /* 0x7fffffff0aff7812 */ /* 0x000fc8000784c0ff */
[----:B------:R-:W-:-:S13]  /*0450*/  PLOP3.LUT P1, PT, P1, P2, PT, 0x2f, 0xf2 ;  /* 0x0000000000f2781c */ /* 0x000fda0000f24577 */
[----:B------:R-:W-:Y:S05]  /*0460*/  @P1 BRA `(.L_x_6) ;  /* 0x0000000400181947 */ /* 0x000fea0003800000 */
[----:B------:R-:W-:-:S04]  /*0470*/  LOP3.LUT P1, RZ, R8, 0x7fffffff, RZ, 0xc0, !PT ;  /* 0x7fffffff08ff7812 */ /* 0x000fc8000782c0ff */
[----:B------:R-:W-:-:S13]  /*0480*/  PLOP3.LUT P0, PT, P0, P1, PT, 0x2f, 0xf2 ;  /* 0x0000000000f2781c */ /* 0x000fda0000702577 */
[----:B------:R-:W-:Y:S05]  /*0490*/  @P0 BRA `(.L_x_7) ;  /* 0x0000000400000947 */ /* 0x000fea0003800000 */
[----:B------:R-:W-:Y:S02]  /*04a0*/  ISETP.GE.AND P0, PT, R12, RZ, PT ;  /* 0x000000ff0c00720c */ /* 0x000fe40003f06270 */
[----:B------:R-:W-:-:S11]  /*04b0*/  ISETP.GE.AND P1, PT, R11, RZ, PT ;  /* 0x000000ff0b00720c */ /* 0x000fd60003f26270 */
[----:B------:R-:W-:Y:S02]  /*04c0*/  @P0 IMAD.MOV.U32 R7, RZ, RZ, RZ ;  /* 0x000000ffff070224 */ /* 0x000fe400078e00ff */
[----:B------:R-:W-:Y:S01]  /*04d0*/  @!P0 FFMA R10, R3, 1.84467440737095516160e+19, RZ ;  /* 0x5f800000030a8823 */ /* 0x000fe200000000ff */
[----:B------:R-:W-:Y:S02]  /*04e0*/  @!P0 IMAD.MOV.U32 R7, RZ, RZ, -0x40 ;  /* 0xffffffc0ff078424 */ /* 0x000fe400078e00ff */
[----:B------:R-:W-:Y:S02]  /*04f0*/  @!P1 FFMA R8, R0, 1.84467440737095516160e+19, RZ ;  /* 0x5f80000000089823 */ /* 0x000fe400000000ff */
[----:B------:R-:W-:-:S07]  /*0500*/  @!P1 VIADD R7, R7, 0x40 ;  /* 0x0000004007079836 */ /* 0x000fce0000000000 */
.L_x_3:
[----:B------:R-:W-:Y:S01]  /*0510*/  LEA R11, R9, 0xc0800000, 0x17 ;  /* 0xc0800000090b7811 */ /* 0x000fe200078eb8ff */
[----:B------:R-:W-:Y:S04]  /*0520*/  BSSY.RECONVERGENT B2, `(.L_x_8) ;  /* 0x0000036000027945 */ /* 0x000fe80003800200 */
[----:B------:R-:W-:Y:S02]  /*0530*/  IMAD.IADD R11, R8, 0x1, -R11 ;  /* 0x00000001080b7824 */ /* 0x000fe400078e0a0b */
[----:B------:R-:W-:Y:S02]  /*0540*/  VIADD R8, R14, 0xffffff81 ;  /* 0xffffff810e087836 */ /* 0x000fe40000000000 */
[----:B------:R-:W0:Y:S01]  /*0550*/  MUFU.RCP R12, R11 ;  /* 0x0000000b000c7308 */ /* 0x000e220000001000 */
[----:B------:R-:W-:Y:S01]  /*0560*/  FADD.FTZ R13, -R11, -RZ ;  /* 0x800000ff0b0d7221 */ /* 0x000fe20000010100 */
[----:B------:R-:W-:-:S03]  /*0570*/  IMAD R0, R8, -0x800000, R10 ;  /* 0xff80000008007824 */ /* 0x000fc600078e020a */
[----:B0-----:R-:W-:-:S04]  /*0580*/  FFMA R15, R12, R13, 1 ;  /* 0x3f8000000c0f7423 */ /* 0x001fc8000000000d */
[----:B------:R-:W-:-:S04]  /*0590*/  FFMA R17, R12, R15, R12 ;  /* 0x0000000f0c117223 */ /* 0x000fc8000000000c */
[----:B------:R-:W-:-:S04]  /*05a0*/  FFMA R10, R0, R17, RZ ;  /* 0x00000011000a7223 */ /* 0x000fc800000000ff */
[----:B------:R-:W-:-:S04]  /*05b0*/  FFMA R15, R13, R10, R0 ;  /* 0x0000000a0d0f7223 */ /* 0x000fc80000000000 */
[----:B------:R-:W-:Y:S01]  /*05c0*/  FFMA R12, R17, R15, R10 ;  /* 0x0000000f110c7223 */ /* 0x000fe2000000000a */
[----:B------:R-:W-:-:S03]  /*05d0*/  IADD3 R10, PT, PT, R8, 0x7f, -R9 ;  /* 0x0000007f080a7810 */ /* 0x000fc60007ffe809 */
[----:B------:R-:W-:Y:S02]  /*05e0*/  FFMA R13, R13, R12, R0 ;  /* 0x0000000c0d0d7223 */ /* 0x000fe40000000000 */
[----:B------:R-:W-:Y:S02]  /*05f0*/  IMAD.IADD R7, R10, 0x1, R7 ;  /* 0x000000010a077824 */ /* 0x000fe400078e0207 */
[----:B------:R-:W-:-:S05]  /*0600*/  FFMA R0, R17, R13, R12 ;  /* 0x0000000d11007223 */ /* 0x000fca000000000c */
[----:B------:R-:W-:-:S04]  /*0610*/  SHF.R.U32.HI R8, RZ, 0x17, R0 ;  /* 0x00000017ff087819 */ /* 0x000fc80000011600 */
[----:B------:R-:W-:-:S05]  /*0620*/  LOP3.LUT R8, R8, 0xff, RZ, 0xc0, !PT ;  /* 0x000000ff08087812 */ /* 0x000fca00078ec0ff */
[----:B------:R-:W-:-:S04]  /*0630*/  IMAD.IADD R11, R8, 0x1, R7 ;  /* 0x00000001080b7824 */ /* 0x000fc800078e0207 */
[----:B------:R-:W-:-:S05]  /*0640*/  VIADD R8, R11, 0xffffffff ;  /* 0xffffffff0b087836 */ /* 0x000fca0000000000 */
[----:B------:R-:W-:-:S13]  /*0650*/  ISETP.GE.U32.AND P0, PT, R8, 0xfe, PT ;  /* 0x000000fe0800780c */ /* 0x000fda0003f06070 */
[----:B------:R-:W-:Y:S05]  /*0660*/  @!P0 BRA `(.L_x_9) ;  /* 0x0000000000808947 */ /* 0x000fea0003800000 */
[----:B------:R-:W-:-:S13]  /*0670*/  ISETP.GT.AND P0, PT, R11, 0xfe, PT ;  /* 0x000000fe0b00780c */ /* 0x000fda0003f04270 */
[----:B------:R-:W-:Y:S05]  /*0680*/  @P0 BRA `(.L_x_10) ;  /* 0x00000000006c0947 */ /* 0x000fea0003800000 */
[----:B------:R-:W-:-:S13]  /*0690*/  ISETP.GE.AND P0, PT, R11, 0x1, PT ;  /* 0x000000010b00780c */ /* 0x000fda0003f06270 */
[----:B------:R-:W-:Y:S05]  /*06a0*/  @P0 BRA `(.L_x_11) ;  /* 0x0000000000740947 */ /* 0x000fea0003800000 */
[----:B------:R-:W-:Y:S02]  /*06b0*/  ISETP.GE.AND P0, PT, R11, -0x18, PT ;  /* 0xffffffe80b00780c */ /* 0x000fe40003f06270 */
[----:B------:R-:W-:-:S11]  /*06c0*/  LOP3.LUT R0, R0, 0x80000000, RZ, 0xc0, !PT ;  /* 0x8000000000007812 */ /* 0x000fd600078ec0ff */
[----:B------:R-:W-:Y:S05]  /*06d0*/  @!P0 BRA `(.L_x_11) ;  /* 0x0000000000688947 */ /* 0x000fea0003800000 */
[-CC-:B------:R-:W-:Y:S01]  /*06e0*/  FFMA.RZ R7, R17, R13.reuse, R12.reuse ;  /* 0x0000000d11077223 */ /* 0x180fe2000000c00c */
[----:B------:R-:W-:Y:S02]  /*06f0*/  VIADD R10, R11, 0x20 ;  /* 0x000000200b0a7836 */ /* 0x000fe40000000000 */
[-CC-:B------:R-:W-:Y:S01]  /*0700*/  FFMA.RM R8, R17, R13.reuse, R12.reuse ;  /* 0x0000000d11087223 */ /* 0x180fe2000000400c */
[----:B------:R-:W-:Y:S02]  /*0710*/  ISETP.NE.AND P2, PT, R11, RZ, PT ;  /* 0x000000ff0b00720c */ /* 0x000fe40003f45270 */
[----:B------:R-:W-:Y:S01]  /*0720*/  LOP3.LUT R9, R7, 0x7fffff, RZ, 0xc0, !PT ;  /* 0x007fffff07097812 */ /* 0x000fe200078ec0ff */
[----:B------:R-:W-:Y:S01]  /*0730*/  FFMA.RP R7, R17, R13, R12 ;  /* 0x0000000d11077223 */ /* 0x000fe2000000800c */
[----:B------:R-:W-:Y:S01]  /*0740*/  ISETP.NE.AND P1, PT, R11, RZ, PT ;  /* 0x000000ff0b00720c */ /* 0x000fe20003f25270 */
[----:B------:R-:W-:Y:S01]  /*0750*/  IMAD.MOV R11, RZ, RZ, -R11 ;  /* 0x000000ffff0b7224 */ /* 0x000fe200078e0a0b */
[----:B------:R-:W-:-:S02]  /*0760*/  LOP3.LUT R9, R9, 0x800000, RZ, 0xfc, !PT ;  /* 0x0080000009097812 */ /* 0x000fc400078efcff */
[----:B------:R-:W-:Y:S02]  /*0770*/  FSETP.NEU.FTZ.AND P0, PT, R7, R8, PT ;  /* 0x000000080700720b */ /* 0x000fe40003f1d000 */
[----:B------:R-:W-:Y:S02]  /*0780*/  SHF.L.U32 R10, R9, R10, RZ ;  /* 0x0000000a090a7219 */ /* 0x000fe400000006ff */
[----:B------:R-:W-:Y:S02]  /*0790*/  SEL R8, R11, RZ, P2 ;  /* 0x000000ff0b087207 */ /* 0x000fe40001000000 */
[----:B------:R-:W-:Y:S02]  /*07a0*/  ISETP.NE.AND P1, PT, R10, RZ, P1 ;  /* 0x000000ff0a00720c */ /* 0x000fe40000f25270 */
[----:B------:R-:W-:Y:S02]  /*07b0*/  SHF.R.U32.HI R8, RZ, R8, R9 ;  /* 0x00000008ff087219 */ /* 0x000fe40000011609 */
[----:B------:R-:W-:-:S02]  /*07c0*/  PLOP3.LUT P0, PT, P0, P1, PT, 0xf8, 0x8f ;  /* 0x00000000008f781c */ /* 0x000fc40000703f70 */
[----:B------:R-:W-:Y:S02]  /*07d0*/  SHF.R.U32.HI R10, RZ, 0x1, R8 ;  /* 0x00000001ff0a7819 */ /* 0x000fe40000011608 */
[----:B------:R-:W-:-:S04]  /*07e0*/  SEL R7, RZ, 0x1, !P0 ;  /* 0x00000001ff077807 */ /* 0x000fc80004000000 */
[----:B------:R-:W-:-:S04]  /*07f0*/  LOP3.LUT R7, R7, 0x1, R10, 0xf8, !PT ;  /* 0x0000000107077812 */ /* 0x000fc800078ef80a */
[----:B------:R-:W-:-:S05]  /*0800*/  LOP3.LUT R7, R7, R8, RZ, 0xc0, !PT ;  /* 0x0000000807077212 */ /* 0x000fca00078ec0ff */
[----:B------:R-:W-:-:S05]  /*0810*/  IMAD.IADD R7, R10, 0x1, R7 ;  /* 0x000000010a077824 */ /* 0x000fca00078e0207 */
[----:B------:R-:W-:Y:S01]  /*0820*/  LOP3.LUT R0, R7, R0, RZ, 0xfc, !PT ;  /* 0x0000000007007212 */ /* 0x000fe200078efcff */
[----:B------:R-:W-:Y:S06]  /*0830*/  BRA `(.L_x_11) ;  /* 0x0000000000107947 */ /* 0x000fec0003800000 */
.L_x_10:
[----:B------:R-:W-:-:S04]  /*0840*/  LOP3.LUT R0, R0, 0x80000000, RZ, 0xc0, !PT ;  /* 0x8000000000007812 */ /* 0x000fc800078ec0ff */
[----:B------:R-:W-:Y:S01]  /*0850*/  LOP3.LUT R0, R0, 0x7f800000, RZ, 0xfc, !PT ;  /* 0x7f80000000007812 */ /* 0x000fe200078efcff */
[----:B------:R-:W-:Y:S06]  /*0860*/  BRA `(.L_x_11) ;  /* 0x0000000000047947 */ /* 0x000fec0003800000 */
.L_x_9:
[----:B------:R-:W-:-:S07]  /*0870*/  IMAD R0, R7, 0x800000, R0 ;  /* 0x0080000007007824 */ /* 0x000fce00078e0200 */
.L_x_11:
[----:B------:R-:W-:Y:S05]  /*0880*/  BSYNC.RECONVERGENT B2 ;  /* 0x0000000000027941 */ /* 0x000fea0003800200 */
.L_x_8:
[----:B------:R-:W-:Y:S05]  /*0890*/  BRA `(.L_x_12) ;  /* 0x0000000000207947 */ /* 0x000fea0003800000 */
.L_x_7:
[----:B------:R-:W-:-:S04]  /*08a0*/  LOP3.LUT R0, R8, 0x80000000, R10, 0x48, !PT ;  /* 0x8000000008007812 */ /* 0x000fc800078e480a */
[----:B------:R-:W-:Y:S01]  /*08b0*/  LOP3.LUT R0, R0, 0x7f800000, RZ, 0xfc, !PT ;  /* 0x7f80000000007812 */ /* 0x000fe200078efcff */
[----:B------:R-:W-:Y:S06]  /*08c0*/  BRA `(.L_x_12) ;  /* 0x0000000000147947 */ /* 0x000fec0003800000 */
.L_x_6:
[----:B------:R-:W-:Y:S01]  /*08d0*/  LOP3.LUT R0, R8, 0x80000000, R10, 0x48, !PT ;  /* 0x8000000008007812 */ /* 0x000fe200078e480a */
[----:B------:R-:W-:Y:S06]  /*08e0*/  BRA `(.L_x_12) ;  /* 0x00000000000c7947 */ /* 0x000fec0003800000 */
.L_x_5:
[----:B------:R-:W0:Y:S01]  /*08f0*/  MUFU.RSQ R0, -QNAN ;  /* 0xffc0000000007908 */ /* 0x000e220000001400 */
[----:B------:R-:W-:Y:S05]  /*0900*/  BRA `(.L_x_12) ;  /* 0x0000000000047947 */ /* 0x000fea0003800000 */
.L_x_4:
[----:B------:R-:W-:-:S07]  /*0910*/  FADD.FTZ R0, R3, R0 ;  /* 0x0000000003007221 */ /* 0x000fce0000010000 */
.L_x_12:
[----:B------:R-:W-:Y:S05]  /*0920*/  BSYNC.RECONVERGENT B1 ;  /* 0x0000000000017941 */ /* 0x000fea0003800200 */
.L_x_2:
[----:B------:R-:W-:-:S04]  /*0930*/  IMAD.MOV.U32 R7, RZ, RZ, 0x0 ;  /* 0x00000000ff077424 */ /* 0x000fc800078e00ff */
[----:B0-----:R-:W-:Y:S05]  /*0940*/  RET.REL.NODEC R6 `(_Z16simulateSynapsesP18ExponentialSynapseP9LIFNeuronS2_if) ;  /* 0xfffffff406ac7950 */ /* 0x001fea0003c3ffff */
.L_x_13:
[----:B------:R-:W-:-:S00]  /*0950*/  BRA `(.L_x_13) ;  /* 0xfffffffc00fc7947 */ /* 0x000fc0000383ffff */
[----:B------:R-:W-:-:S00]  /*0960*/  NOP ;  /* 0x0000000000007918 */ /* 0x000fc00000000000 */
        /* <DEDUP_REMOVED lines=9> */
.L_x_31:


//--------------------- .text._Z15simulateNeuronsP9LIFNeuroniifPfPii --------------------------
	.section	.text._Z15simulateNeuronsP9LIFNeuroniifPfPii,"ax",@progbits
	.align	128
        .global         _Z15simulateNeuronsP9LIFNeuroniifPfPii
        .type           _Z15simulateNeuronsP9LIFNeuroniifPfPii,@function
        .size           _Z15simulateNeuronsP9LIFNeuroniifPfPii,(.L_x_32 - _Z15simulateNeuronsP9LIFNeuroniifPfPii)
        .other          _Z15simulateNeuronsP9LIFNeuroniifPfPii,@"STO_CUDA_ENTRY STV_DEFAULT"
_Z15simulateNeuronsP9LIFNeuroniifPfPii:
.text._Z15simulateNeuronsP9LIFNeuroniifPfPii:
        /* <DEDUP_REMOVED lines=9> */
[----:B------:R-:W1:Y:S01]  /*0090*/  LDCU UR6, c[0x0][0x38c] ;  /* 0x00007180ff0677ac */ /* 0x000e620008000800 */
[----:B------:R-:W2:Y:S01]  /*00a0*/  LDCU.64 UR4, c[0x0][0x358] ;  /* 0x00006b00ff0477ac */ /* 0x000ea20008000a00 */
[----:B-1----:R-:W-:Y:S01]  /*00b0*/  I2FP.F32.S32 R3, UR6 ;  /* 0x0000000600037c45 */ /* 0x002fe20008201400 */
[----:B0-----:R-:W-:-:S05]  /*00c0*/  IMAD.WIDE R4, R2, 0x28, R4 ;  /* 0x0000002802047825 */ /* 0x001fca00078e0204 */
[----:B--2---:R0:W-:Y:S04]  /*00d0*/  REDG.E.ADD.F32.FTZ.RN.STRONG.GPU desc[UR4][R4.64+0x20], R3 ;  /* 0x00002003040079a6 */ /* 0x0041e8000c12f304 */
[----:B------:R-:W2:Y:S01]  /*00e0*/  LDG.E R0, desc[UR4][R4.64+0x1c] ;  /* 0x00001c0404007981 */ /* 0x000ea2000c1e1900 */
[----:B------:R-:W-:Y:S03]  /*00f0*/  BSSY.RECONVERGENT B0, `(.L_x_14) ;  /* 0x0000039000007945 */ /* 0x000fe60003800200 */
[----:B------:R0:W-:Y:S01]  /*0100*/  STG.E.U8 desc[UR4][R4.64+0x24], RZ ;  /* 0x000024ff04007986 */ /* 0x0001e2000c101104 */
[----:B--2---:R-:W-:-:S13]  /*0110*/  FSETP.GT.AND P0, PT, R0, RZ, PT ;  /* 0x000000ff0000720b */ /* 0x004fda0003f04000 */
[----:B0-----:R-:W-:Y:S05]  /*0120*/  @!P0 BRA `(.L_x_15) ;  /* 0x0000000000188947 */ /* 0x001fea0003800000 */
[----:B------:R-:W2:Y:S01]  /*0130*/  LDG.E R7, desc[UR4][R4.64+0x8] ;  /* 0x0000080404077981 */ /* 0x000ea2000c1e1900 */
[----:B------:R-:W0:Y:S02]  /*0140*/  LDCU UR6, c[0x0][0x390] ;  /* 0x00007200ff0677ac */ /* 0x000e240008000800 */
[----:B0-----:R-:W-:-:S05]  /*0150*/  FADD R3, R0, -UR6 ;  /* 0x8000000600037e21 */ /* 0x001fca0008000000 */
[----:B------:R0:W-:Y:S04]  /*0160*/  STG.E desc[UR4][R4.64+0x1c], R3 ;  /* 0x00001c0304007986 */ /* 0x0001e8000c101904 */
[----:B--2---:R0:W-:Y:S01]  /*0170*/  STG.E desc[UR4][R4.64+0x14], R7 ;  /* 0x0000140704007986 */ /* 0x0041e2000c101904 */
[----:B------:R-:W-:Y:S05]  /*0180*/  BRA `(.L_x_16) ;  /* 0x0000000000bc7947 */ /* 0x000fea0003800000 */
.L_x_15:
[----:B------:R-:W2:Y:S01]  /*0190*/  LDG.E R11, desc[UR4][R4.64] ;  /* 0x00000004040b7981 */ /* 0x000ea2000c1e1900 */
[----:B------:R-:W0:Y:S03]  /*01a0*/  LDCU UR6, c[0x0][0x390] ;  /* 0x00007200ff0677ac */ /* 0x000e260008000800 */
[----:B------:R-:W3:Y:S04]  /*01b0*/  LDG.E R0, desc[UR4][R4.64+0x4] ;  /* 0x0000040404007981 */ /* 0x000ee8000c1e1900 */
[----:B------:R-:W3:Y:S04]  /*01c0*/  LDG.E R3, desc[UR4][R4.64+0x10] ;  /* 0x0000100404037981 */ /* 0x000ee8000c1e1900 */
[----:B------:R-:W3:Y:S04]  /*01d0*/  LDG.E R7, desc[UR4][R4.64+0x20] ;  /* 0x0000200404077981 */ /* 0x000ee8000c1e1900 */
[----:B------:R-:W4:Y:S01]  /*01e0*/  LDG.E R6, desc[UR4][R4.64+0x14] ;  /* 0x0000140404067981 */ /* 0x000f22000c1e1900 */
[----:B------:R-:W-:Y:S01]  /*01f0*/  BSSY.RECONVERGENT B1, `(.L_x_17) ;  /* 0x000000f000017945 */ /* 0x000fe20003800200 */
[----:B--2---:R-:W1:Y:S01]  /*0200*/  MUFU.RCP R8, R11 ;  /* 0x0000000b00087308 */ /* 0x004e620000001000 */
[----:B---3--:R-:W-:-:S04]  /*0210*/  FFMA R3, R3, R7, R0 ;  /* 0x0000000703037223 */ /* 0x008fc80000000000 */
[----:B----4-:R-:W-:Y:S01]  /*0220*/  FADD R0, R3, -R6 ;  /* 0x8000000603007221 */ /* 0x010fe20000000000 */
[----:B-1----:R-:W-:-:S03]  /*0230*/  FFMA R3, -R11, R8, 1 ;  /* 0x3f8000000b037423 */ /* 0x002fc60000000108 */
[----:B0-----:R-:W-:Y:S01]  /*0240*/  FMUL R0, R0, UR6 ;  /* 0x0000000600007c20 */ /* 0x001fe20008400000 */
[----:B------:R-:W-:-:S03]  /*0250*/  FFMA R3, R8, R3, R8 ;  /* 0x0000000308037223 */ /* 0x000fc60000000008 */
[----:B------:R-:W0:Y:S01]  /*0260*/  FCHK P0, R0, R11 ;  /* 0x0000000b00007302 */ /* 0x000e220000000000 */
[----:B------:R-:W-:-:S04]  /*0270*/  FFMA R8, R0, R3, RZ ;  /* 0x0000000300087223 */ /* 0x000fc800000000ff */
[----:B------:R-:W-:-:S04]  /*0280*/  FFMA R7, -R11, R8, R0 ;  /* 0x000000080b077223 */ /* 0x000fc80000000100 */
[----:B------:R-:W-:Y:S01]  /*0290*/  FFMA R3, R3, R7, R8 ;  /* 0x0000000703037223 */ /* 0x000fe20000000008 */
[----:B0-----:R-:W-:Y:S06]  /*02a0*/  @!P0 BRA `(.L_x_18) ;  /* 0x00000000000c8947 */ /* 0x001fec0003800000 */
[----:B------:R-:W-:-:S07]  /*02b0*/  MOV R8, 0x2d0 ;  /* 0x000002d000087802 */ /* 0x000fce0000000f00 */
[----:B------:R-:W-:Y:S05]  /*02c0*/  CALL.REL.NOINC `($__internal_1_$__cuda_sm3x_div_rn_noftz_f32_slowpath) ;  /* 0x0000000000787944 */ /* 0x000fea0003c00000 */
[----:B------:R-:W-:-:S07]  /*02d0*/  IMAD.MOV.U32 R3, RZ, RZ, R0 ;  /* 0x000000ffff037224 */ /* 0x000fce00078e0000 */
.L_x_18:
[----:B------:R-:W-:Y:S05]  /*02e0*/  BSYNC.RECONVERGENT B1 ;  /* 0x0000000000017941 */ /* 0x000fea0003800200 */
.L_x_17:
[----:B------:R-:W2:Y:S01]  /*02f0*/  LDG.E R0, desc[UR4][R4.64+0xc] ;  /* 0x00000c0404007981 */ /* 0x000ea2000c1e1900 */
[----:B------:R-:W-:-:S05]  /*0300*/  FADD R3, R3, R6 ;  /* 0x0000000603037221 */ /* 0x000fca0000000000 */
[----:B------:R1:W-:Y:S01]  /*0310*/  STG.E desc[UR4][R4.64+0x14], R3 ;  /* 0x0000140304007986 */ /* 0x0003e2000c101904 */
[----:B--2---:R-:W-:-:S13]  /*0320*/  FSETP.GE.AND P0, PT, R3, R0, PT ;  /* 0x000000000300720b */ /* 0x004fda0003f06000 */
[----:B-1----:R-:W-:Y:S05]  /*0330*/  @!P0 BRA `(.L_x_16) ;  /* 0x0000000000508947 */ /* 0x002fea0003800000 */
[----:B------:R-:W2:Y:S01]  /*0340*/  LDG.E R11, desc[UR4][R4.64+0x8] ;  /* 0x00000804040b7981 */ /* 0x000ea2000c1e1900 */
[----:B------:R-:W0:Y:S03]  /*0350*/  LDC.64 R6, c[0x0][0x3a0] ;  /* 0x0000e800ff067b82 */ /* 0x000e260000000a00 */
[----:B------:R-:W3:Y:S01]  /*0360*/  LDG.E R13, desc[UR4][R4.64+0x18] ;  /* 0x00001804040d7981 */ /* 0x000ee2000c1e1900 */
[----:B------:R-:W-:Y:S01]  /*0370*/  IMAD.MOV.U32 R9, RZ, RZ, 0x1 ;  /* 0x00000001ff097424 */ /* 0x000fe200078e00ff */
[----:B------:R-:W1:Y:S01]  /*0380*/  LDCU UR6, c[0x0][0x3a8] ;  /* 0x00007500ff0677ac */ /* 0x000e620008000800 */
[----:B------:R-:W-:Y:S01]  /*0390*/  IMAD.MOV.U32 R17, RZ, RZ, 0x1 ;  /* 0x00000001ff117424 */ /* 0x000fe200078e00ff */
[----:B------:R-:W-:Y:S01]  /*03a0*/  STG.E desc[UR4][R4.64+0x20], RZ ;  /* 0x000020ff04007986 */ /* 0x000fe2000c101904 */
[----:B------:R-:W4:Y:S03]  /*03b0*/  LDCU UR7, c[0x0][0x390] ;  /* 0x00007200ff0777ac */ /* 0x000f260008000800 */
[----:B------:R5:W-:Y:S02]  /*03c0*/  STG.E.U8 desc[UR4][R4.64+0x24], R9 ;  /* 0x0000240904007986 */ /* 0x000be4000c101104 */
[----:B-----5:R-:W5:Y:S01]  /*03d0*/  LDC.64 R8, c[0x0][0x398] ;  /* 0x0000e600ff087b82 */ /* 0x020f620000000a00 */
[----:B0-----:R-:W-:Y:S01]  /*03e0*/  IMAD.WIDE R6, R2, 0x4, R6 ;  /* 0x0000000402067825 */ /* 0x001fe200078e0206 */
[----:B--2---:R-:W-:Y:S04]  /*03f0*/  STG.E desc[UR4][R4.64+0x14], R11 ;  /* 0x0000140b04007986 */ /* 0x004fe8000c101904 */
[----:B---3--:R-:W-:Y:S04]  /*0400*/  STG.E desc[UR4][R4.64+0x1c], R13 ;  /* 0x00001c0d04007986 */ /* 0x008fe8000c101904 */
[----:B------:R-:W2:Y:S01]  /*0410*/  ATOMG.E.ADD.STRONG.GPU PT, R7, desc[UR4][R6.64], R17 ;  /* 0x80000011060779a8 */ /* 0x000ea200081ef104 */
[----:B-1----:R-:W-:-:S05]  /*0420*/  I2FP.F32.S32 R0, UR6 ;  /* 0x0000000600007c45 */ /* 0x002fca0008201400 */
[----:B----4-:R-:W-:Y:S01]  /*0430*/  FMUL R15, R0, UR7 ;  /* 0x00000007000f7c20 */ /* 0x010fe20008400000 */
[----:B--2---:R-:W-:-:S04]  /*0440*/  IMAD R3, R2, 0x2710, R7 ;  /* 0x0000271002037824 */ /* 0x004fc800078e0207 */
[----:B-----5:R-:W-:-:S05]  /*0450*/  IMAD.WIDE R2, R3, 0x4, R8 ;  /* 0x0000000403027825 */ /* 0x020fca00078e0208 */
[----:B------:R-:W-:Y:S01]  /*0460*/  STG.E desc[UR4][R2.64], R15 ;  /* 0x0000000f02007986 */ /* 0x000fe2000c101904 */
[----:B------:R-:W-:Y:S05]  /*0470*/  EXIT ;  /* 0x000000000000794d */ /* 0x000fea0003800000 */
.L_x_16:
[----:B------:R-:W-:Y:S05]  /*0480*/  BSYNC.RECONVERGENT B0 ;  /* 0x0000000000007941 */ /* 0x000fea0003800200 */
.L_x_14:
[----:B------:R-:W-:Y:S01]  /*0490*/  STG.E desc[UR4][R4.64+0x20], RZ ;  /* 0x000020ff04007986 */ /* 0x000fe2000c101904 */
[----:B------:R-:W-:Y:S05]  /*04a0*/  EXIT ;  /* 0x000000000000794d */ /* 0x000fea0003800000 */
        .weak           $__internal_1_$__cuda_sm3x_div_rn_noftz_f32_slowpath
        .type           $__internal_1_$__cuda_sm3x_div_rn_noftz_f32_slowpath,@function
        .size           $__internal_1_$__cuda_sm3x_div_rn_noftz_f32_slowpath,(.L_x_32 - $__internal_1_$__cuda_sm3x_div_rn_noftz_f32_slowpath)
$__internal_1_$__cuda_sm3x_div_rn_noftz_f32_slowpath:
        /* <DEDUP_REMOVED lines=36> */
.L_x_20:
[----:B------:R-:W-:Y:S01]  /*06f0*/  LEA R0, R9, 0xc0800000, 0x17 ;  /* 0xc080000009007811 */ /* 0x000fe200078eb8ff */
[----:B------:R-:W-:Y:S01]  /*0700*/  VIADD R10, R10, 0xffffff81 ;  /* 0xffffff810a0a7836 */ /* 0x000fe20000000000 */
[----:B------:R-:W-:Y:S03]  /*0710*/  BSSY.RECONVERGENT B3, `(.L_x_25) ;  /* 0x0000035000037945 */ /* 0x000fe60003800200 */
[----:B------:R-:W-:Y:S02]  /*0720*/  IMAD.IADD R11, R11, 0x1, -R0 ;  /* 0x000000010b0b7824 */ /* 0x000fe400078e0a00 */
[C---:B------:R-:W-:Y:S01]  /*0730*/  IMAD R0, R10.reuse, -0x800000, R12 ;  /* 0xff8000000a007824 */ /* 0x040fe200078e020c */
[----:B------:R-:W-:Y:S01]  /*0740*/  IADD3 R10, PT, PT, R10, 0x7f, -R9 ;  /* 0x0000007f0a0a7810 */ /* 0x000fe20007ffe809 */
[----:B------:R-:W0:Y:S01]  /*0750*/  MUFU.RCP R3, R11 ;  /* 0x0000000b00037308 */ /* 0x000e220000001000 */
[----:B------:R-:W-:-:S03]  /*0760*/  FADD.FTZ R13, -R11, -RZ ;  /* 0x800000ff0b0d7221 */ /* 0x000fc60000010100 */
[----:B------:R-:W-:Y:S02]  /*0770*/  IMAD.IADD R10, R10, 0x1, R7 ;  /* 0x000000010a0a7824 */ /* 0x000fe400078e0207 */
[----:B0-----:R-:W-:-:S04]  /*0780*/  FFMA R14, R3, R13, 1 ;  /* 0x3f800000030e7423 */ /* 0x001fc8000000000d */
[----:B------:R-:W-:-:S04]  /*0790*/  FFMA R14, R3, R14, R3 ;  /* 0x0000000e030e7223 */ /* 0x000fc80000000003 */
[----:B------:R-:W-:-:S04]  /*07a0*/  FFMA R3, R0, R14, RZ ;  /* 0x0000000e00037223 */ /* 0x000fc800000000ff */
[----:B------:R-:W-:-:S04]  /*07b0*/  FFMA R12, R13, R3, R0 ;  /* 0x000000030d0c7223 */ /* 0x000fc80000000000 */
[----:B------:R-:W-:-:S04]  /*07c0*/  FFMA R15, R14, R12, R3 ;  /* 0x0000000c0e0f7223 */ /* 0x000fc80000000003 */
[----:B------:R-:W-:-:S04]  /*07d0*/  FFMA R12, R13, R15, R0 ;  /* 0x0000000f0d0c7223 */ /* 0x000fc80000000000 */
        /* <DEDUP_REMOVED lines=14> */
[CCC-:B------:R-:W-:Y:S01]  /*08c0*/  FFMA.RZ R3, R14.reuse, R12.reuse, R15.reuse ;  /* 0x0000000c0e037223 */ /* 0x1c0fe2000000c00f */
[CCC-:B------:R-:W-:Y:S01]  /*08d0*/  FFMA.RM R10, R14.reuse, R12.reuse, R15.reuse ;  /* 0x0000000c0e0a7223 */ /* 0x1c0fe2000000400f */
[C---:B------:R-:W-:Y:S02]  /*08e0*/  ISETP.NE.AND P2, PT, R9.reuse, RZ, PT ;  /* 0x000000ff0900720c */ /* 0x040fe40003f45270 */
[----:B------:R-:W-:Y:S02]  /*08f0*/  ISETP.NE.AND P1, PT, R9, RZ, PT ;  /* 0x000000ff0900720c */ /* 0x000fe40003f25270 */
[----:B------:R-:W-:Y:S01]  /*0900*/  LOP3.LUT R7, R3, 0x7fffff, RZ, 0xc0, !PT ;  /* 0x007fffff03077812 */ /* 0x000fe200078ec0ff */
[----:B------:R-:W-:Y:S01]  /*0910*/  FFMA.RP R3, R14, R12, R15 ;  /* 0x0000000c0e037223 */ /* 0x000fe2000000800f */
[----:B------:R-:W-:Y:S02]  /*0920*/  VIADD R12, R9, 0x20 ;  /* 0x00000020090c7836 */ /* 0x000fe40000000000 */
[----:B------:R-:W-:Y:S01]  /*0930*/  LOP3.LUT R7, R7, 0x800000, RZ, 0xfc, !PT ;  /* 0x0080000007077812 */ /* 0x000fe200078efcff */
[----:B------:R-:W-:Y:S01]  /*0940*/  IMAD.MOV R9, RZ, RZ, -R9 ;  /* 0x000000ffff097224 */ /* 0x000fe200078e0a09 */
[----:B------:R-:W-:-:S02]  /*0950*/  FSETP.NEU.FTZ.AND P0, PT, R3, R10, PT ;  /* 0x0000000a0300720b */ /* 0x000fc40003f1d000 */
[----:B------:R-:W-:Y:S02]  /*0960*/  SHF.L.U32 R12, R7, R12, RZ ;  /* 0x0000000c070c7219 */ /* 0x000fe400000006ff */
[----:B------:R-:W-:Y:S02]  /*0970*/  SEL R10, R9, RZ, P2 ;  /* 0x000000ff090a7207 */ /* 0x000fe40001000000 */
[----:B------:R-:W-:Y:S02]  /*0980*/  ISETP.NE.AND P1, PT, R12, RZ, P1 ;  /* 0x000000ff0c00720c */ /* 0x000fe40000f25270 */
[----:B------:R-:W-:Y:S02]  /*0990*/  SHF.R.U32.HI R10, RZ, R10, R7 ;  /* 0x0000000aff0a7219 */ /* 0x000fe40000011607 */
[----:B------:R-:W-:Y:S02]  /*09a0*/  PLOP3.LUT P0, PT, P0, P1, PT, 0xf8, 0x8f ;  /* 0x00000000008f781c */ /* 0x000fe40000703f70 */
[----:B------:R-:W-:-:S02]  /*09b0*/  SHF.R.U32.HI R12, RZ, 0x1, R10 ;  /* 0x00000001ff0c7819 */ /* 0x000fc4000001160a */
[----:B------:R-:W-:-:S04]  /*09c0*/  SEL R3, RZ, 0x1, !P0 ;  /* 0x00000001ff037807 */ /* 0x000fc80004000000 */
[----:B------:R-:W-:-:S04]  /*09d0*/  LOP3.LUT R3, R3, 0x1, R12, 0xf8, !PT ;  /* 0x0000000103037812 */ /* 0x000fc800078ef80c */
[----:B------:R-:W-:-:S05]  /*09e0*/  LOP3.LUT R3, R3, R10, RZ, 0xc0, !PT ;  /* 0x0000000a03037212 */ /* 0x000fca00078ec0ff */
[----:B------:R-:W-:-:S05]  /*09f0*/  IMAD.IADD R3, R12, 0x1, R3 ;  /* 0x000000010c037824 */ /* 0x000fca00078e0203 */
[----:B------:R-:W-:Y:S01]  /*0a00*/  LOP3.LUT R0, R3, R0, RZ, 0xfc, !PT ;  /* 0x0000000003007212 */ /* 0x000fe200078efcff */
[----:B------:R-:W-:Y:S06]  /*0a10*/  BRA `(.L_x_28) ;  /* 0x0000000000107947 */ /* 0x000fec0003800000 */
.L_x_27:
[----:B------:R-:W-:-:S04]  /*0a20*/  LOP3.LUT R0, R0, 0x80000000, RZ, 0xc0, !PT ;  /* 0x8000000000007812 */ /* 0x000fc800078ec0ff */
[----:B------:R-:W-:Y:S01]  /*0a30*/  LOP3.LUT R0, R0, 0x7f800000, RZ, 0xfc, !PT ;  /* 0x7f80000000007812 */ /* 0x000fe200078efcff */
[----:B------:R-:W-:Y:S06]  /*0a40*/  BRA `(.L_x_28) ;  /* 0x0000000000047947 */ /* 0x000fec0003800000 */
.L_x_26:
[----:B------:R-:W-:-:S07]  /*0a50*/  IMAD R0, R10, 0x800000, R0 ;  /* 0x008000000a007824 */ /* 0x000fce00078e0200 */
.L_x_28:
[----:B------:R-:W-:Y:S05]  /*0a60*/  BSYNC.RECONVERGENT B3 ;  /* 0x0000000000037941 */ /* 0x000fea0003800200 */
.L_x_25:
[----:B------:R-:W-:Y:S05]  /*0a70*/  BRA `(.L_x_29) ;  /* 0x0000000000207947 */ /* 0x000fea0003800000 */
.L_x_24:
[----:B------:R-:W-:-:S04]  /*0a80*/  LOP3.LUT R0, R11, 0x80000000, R12, 0x48, !PT ;  /* 0x800000000b007812 */ /* 0x000fc800078e480c */
[----:B------:R-:W-:Y:S01]  /*0a90*/  LOP3.LUT R0, R0, 0x7f800000, RZ, 0xfc, !PT ;  /* 0x7f80000000007812 */ /* 0x000fe200078efcff */
[----:B------:R-:W-:Y:S06]  /*0aa0*/  BRA `(.L_x_29) ;  /* 0x0000000000147947 */ /* 0x000fec0003800000 */
.L_x_23:
[----:B------:R-:W-:Y:S01]  /*0ab0*/  LOP3.LUT R0, R11, 0x80000000, R12, 0x48, !PT ;  /* 0x800000000b007812 */ /* 0x000fe200078e480c */
[----:B------:R-:W-:Y:S06]  /*0ac0*/  BRA `(.L_x_29) ;  /* 0x00000000000c7947 */ /* 0x000fec0003800000 */
.L_x_22:
[----:B------:R-:W0:Y:S01]  /*0ad0*/  MUFU.RSQ R0, -QNAN ;  /* 0xffc0000000007908 */ /* 0x000e220000001400 */
[----:B------:R-:W-:Y:S05]  /*0ae0*/  BRA `(.L_x_29) ;  /* 0x0000000000047947 */ /* 0x000fea0003800000 */
.L_x_21:
[----:B------:R-:W-:-:S07]  /*0af0*/  FADD.FTZ R0, R0, R3 ;  /* 0x0000000300007221 */ /* 0x000fce0000010000 */
.L_x_29:
[----:B------:R-:W-:Y:S05]  /*0b00*/  BSYNC.RECONVERGENT B2 ;  /* 0x0000000000027941 */ /* 0x000fea0003800200 */
.L_x_19:
[----:B------:R-:W-:-:S04]  /*0b10*/  IMAD.MOV.U32 R9, RZ, RZ, 0x0 ;  /* 0x00000000ff097424 */ /* 0x000fc800078e00ff */
[----:B0-----:R-:W-:Y:S05]  /*0b20*/  RET.REL.NODEC R8 `(_Z15simulateNeuronsP9LIFNeuroniifPfPii) ;  /* 0xfffffff408347950 */ /* 0x001fea0003c3ffff */
.L_x_30:
        /* <DEDUP_REMOVED lines=13> */
.L_x_32:


//--------------------- .nv.shared.reserved.0     --------------------------
	.section	.nv.shared.reserved.0,"aw",@nobits
	.weak		__nv_reservedSMEM_offset_0_alias
	.size		__nv_reservedSMEM_offset_0_alias, 0, 64
	.other		__nv_reservedSMEM_offset_0_alias,@"STO_CUDA_RESERVED_SHARED STV_DEFAULT"
__nv_reservedSMEM_offset_0_alias:
	.zero		0
	.zero		64


//--------------------- .nv.constant0._Z16simulateSynapsesP18ExponentialSynapseP9LIFNeuronS2_if --------------------------
	.section	.nv.constant0._Z16simulateSynapsesP18ExponentialSynapseP9LIFNeuronS2_if,"a",@progbits
	.sectionflags	@""
	.align	4
.nv.constant0._Z16simulateSynapsesP18ExponentialSynapseP9LIFNeuronS2_if:
	.zero		928


//--------------------- .nv.constant0._Z15simulateNeuronsP9LIFNeuroniifPfPii --------------------------
	.section	.nv.constant0._Z15simulateNeuronsP9LIFNeuroniifPfPii,"a",@progbits
	.sectionflags	@""
	.align	4
.nv.constant0._Z15simulateNeuronsP9LIFNeuroniifPfPii:
	.zero		940


//--------------------- SYMBOLS --------------------------

	.type		.nv.reservedSmem.offset0,@object
	.size		.nv.reservedSmem.offset0,0x4
